	.headerflags	@"EF_CUDA_TEXMODE_UNIFIED EF_CUDA_64BIT_ADDRESS EF_CUDA_ACCELERATORS EF_CUDA_SM90 EF_CUDA_VIRTUAL_SM(EF_CUDA_SM90)"
	.elftype	@"ET_EXEC"


//--------------------- .nv.info                  --------------------------
	.section	.nv.info,"",@"SHT_CUDA_INFO"
	.align	4


	//----- nvinfo : EIATTR_REGCOUNT
	.align		4
        /*0000*/ 	.byte	0x04, 0x2f
        /*0002*/ 	.short	(.L_1 - .L_0)
	.align		4
.L_0:
        /*0004*/ 	.word	index@(triton_per_fused_mean_mul_0)
        /*0008*/ 	.word	0x00000012


	//----- nvinfo : EIATTR_MIN_STACK_SIZE
	.align		4
.L_1:
        /*000c*/ 	.byte	0x04, 0x12
        /*000e*/ 	.short	(.L_3 - .L_2)
	.align		4
.L_2:
        /*0010*/ 	.word	index@(triton_per_fused_mean_mul_0)
        /*0014*/ 	.word	0x00000000


	//----- nvinfo : EIATTR_FRAME_SIZE
	.align		4
.L_3:
        /*0018*/ 	.byte	0x04, 0x11
        /*001a*/ 	.short	(.L_5 - .L_4)
	.align		4
.L_4:
        /*001c*/ 	.word	index@(triton_per_fused_mean_mul_0)
        /*0020*/ 	.word	0x00000000


	//----- nvinfo : EIATTR_MIN_STACK_SIZE
	.align		4
.L_5:
        /*0024*/ 	.byte	0x04, 0x12
        /*0026*/ 	.short	(.L_7 - .L_6)
	.align		4
.L_6:
        /*0028*/ 	.word	index@(triton_per_fused_mean_mul_0)
        /*002c*/ 	.word	0x00000000
.L_7:


//--------------------- .nv.info.triton_per_fused_mean_mul_0 --------------------------
	.section	.nv.info.triton_per_fused_mean_mul_0,"",@"SHT_CUDA_INFO"
	.sectionflags	@""
	.align	4


	//----- nvinfo : EIATTR_CUDA_API_VERSION
	.align		4
        /*0000*/ 	.byte	0x04, 0x37
        /*0002*/ 	.short	(.L_9 - .L_8)
.L_8:
        /*0004*/ 	.word	0x0000007c


	//----- nvinfo : EIATTR_KPARAM_INFO
	.align		4
.L_9:
        /*0008*/ 	.byte	0x04, 0x17
        /*000a*/ 	.short	(.L_11 - .L_10)
.L_10:
        /*000c*/ 	.word	0x00000000
        /*0010*/ 	.short	0x0005
        /*0012*/ 	.short	0x0024
        /*0014*/ 	.byte	0x00, 0xf0, 0x11, 0x00


	//----- nvinfo : EIATTR_KPARAM_INFO
	.align		4
.L_11:
        /*0018*/ 	.byte	0x04, 0x17
        /*001a*/ 	.short	(.L_13 - .L_12)
.L_12:
        /*001c*/ 	.word	0x00000000
        /*0020*/ 	.short	0x0004
        /*0022*/ 	.short	0x0020
        /*0024*/ 	.byte	0x00, 0xf0, 0x11, 0x00


	//----- nvinfo : EIATTR_KPARAM_INFO
	.align		4
.L_13:
        /*0028*/ 	.byte	0x04, 0x17
        /*002a*/ 	.short	(.L_15 - .L_14)
.L_14:
        /*002c*/ 	.word	0x00000000
        /*0030*/ 	.short	0x0003
        /*0032*/ 	.short	0x0018
        /*0034*/ 	.byte	0x00, 0xf4, 0x21, 0x00


	//----- nvinfo : EIATTR_KPARAM_INFO
	.align		4
.L_15:
        /*0038*/ 	.byte	0x04, 0x17
        /*003a*/ 	.short	(.L_17 - .L_16)
.L_16:
        /*003c*/ 	.word	0x00000000
        /*0040*/ 	.short	0x0002
        /*0042*/ 	.short	0x0010
        /*0044*/ 	.byte	0x00, 0xf4, 0x21, 0x00


	//----- nvinfo : EIATTR_KPARAM_INFO
	.align		4
.L_17:
        /*0048*/ 	.byte	0x04, 0x17
        /*004a*/ 	.short	(.L_19 - .L_18)
.L_18:
        /*004c*/ 	.word	0x00000000
        /*0050*/ 	.short	0x0001
        /*0052*/ 	.short	0x0008
        /*0054*/ 	.byte	0x00, 0xf4, 0x21, 0x00


	//----- nvinfo : EIATTR_KPARAM_INFO
	.align		4
.L_19:
        /*0058*/ 	.byte	0x04, 0x17
        /*005a*/ 	.short	(.L_21 - .L_20)
.L_20:
        /*005c*/ 	.word	0x00000000
        /*0060*/ 	.short	0x0000
        /*0062*/ 	.short	0x0000
        /*0064*/ 	.byte	0x00, 0xf4, 0x21, 0x00


	//----- nvinfo : EIATTR_SPARSE_MMA_MASK
	.align		4
.L_21:
        /*0068*/ 	.byte	0x03, 0x50
        /*006a*/ 	.short	0x0000


	//----- nvinfo : EIATTR_MAXREG_COUNT
	.align		4
        /*006c*/ 	.byte	0x03, 0x1b
        /*006e*/ 	.short	0x00ff


	//----- nvinfo : EIATTR_COOP_GROUP_MASK_REGIDS
	.align		4
        /*0070*/ 	.byte	0x04, 0x29
        /*0072*/ 	.short	(.L_23 - .L_22)


	//   ....[0]....
.L_22:
        /*0074*/ 	.word	0xffffffff


	//   ....[1]....
        /*0078*/ 	.word	0xffffffff


	//   ....[2]....
        /*007c*/ 	.word	0xffffffff


	//----- nvinfo : EIATTR_COOP_GROUP_INSTR_OFFSETS
	.align		4
.L_23:
        /*0080*/ 	.byte	0x04, 0x28
        /*0082*/ 	.short	(.L_25 - .L_24)


	//   ....[0]....
.L_24:
        /*0084*/ 	.word	0x000001f0


	//   ....[1]....
        /*0088*/ 	.word	0x00000250


	//   ....[2]....
        /*008c*/ 	.word	0x000002c0


	//----- nvinfo : EIATTR_EXIT_INSTR_OFFSETS
	.align		4
.L_25:
        /*0090*/ 	.byte	0x04, 0x1c
        /*0092*/ 	.short	(.L_27 - .L_26)


	//   ....[0]....
.L_26:
        /*0094*/ 	.word	0x000003f0


	//   ....[1]....
        /*0098*/ 	.word	0x00000420


	//----- nvinfo : EIATTR_REQNTID
	.align		4
.L_27:
        /*009c*/ 	.byte	0x04, 0x10
        /*009e*/ 	.short	(.L_29 - .L_28)
.L_28:
        /*00a0*/ 	.word	0x00000040
        /*00a4*/ 	.word	0x00000001
        /*00a8*/ 	.word	0x00000001


	//----- nvinfo : EIATTR_CBANK_PARAM_SIZE
	.align		4
.L_29:
        /*00ac*/ 	.byte	0x03, 0x19
        /*00ae*/ 	.short	0x0028


	//----- nvinfo : EIATTR_PARAM_CBANK
	.align		4
        /*00b0*/ 	.byte	0x04, 0x0a
        /*00b2*/ 	.short	(.L_31 - .L_30)
	.align		4
.L_30:
        /*00b4*/ 	.word	index@(.nv.constant0.triton_per_fused_mean_mul_0)
        /*00b8*/ 	.short	0x0210
        /*00ba*/ 	.short	0x0028


	//----- nvinfo : EIATTR_SW_WAR
	.align		4
.L_31:
        /*00bc*/ 	.byte	0x04, 0x36
        /*00be*/ 	.short	(.L_33 - .L_32)
.L_32:
        /*00c0*/ 	.word	0x00000008
.L_33:


//--------------------- .nv.callgraph             --------------------------
	.section	.nv.callgraph,"",@"SHT_CUDA_CALLGRAPH"
	.align	4
	.sectionentsize	8
	.align		4
        /*0000*/ 	.word	0x00000000
	.align		4
        /*0004*/ 	.word	0xffffffff
	.align		4
        /*0008*/ 	.word	0x00000000
	.align		4
        /*000c*/ 	.word	0xfffffffe
	.align		4
        /*0010*/ 	.word	0x00000000
	.align		4
        /*0014*/ 	.word	0xfffffffd
	.align		4
        /*0018*/ 	.word	0x00000000
	.align		4
        /*001c*/ 	.word	0xfffffffc


//--------------------- .text.triton_per_fused_mean_mul_0 --------------------------
	.section	.text.triton_per_fused_mean_mul_0,"ax",@progbits
	.sectionflags	@"SHF_BARRIERS=1"
	.align	128
        .global         triton_per_fused_mean_mul_0
        .type           triton_per_fused_mean_mul_0,@function
        .size           triton_per_fused_mean_mul_0,(.L_x_1 - triton_per_fused_mean_mul_0)
        .other          triton_per_fused_mean_mul_0,@"STO_CUDA_ENTRY STV_DEFAULT"
triton_per_fused_mean_mul_0:
.text.triton_per_fused_mean_mul_0:
[----:B------:R-:W0:Y:S02]  /*0000*/  LDC R1, c[0x0][0x28] ;  /* 0x00000a00ff017b82 */ /* 0x000e240000000800 */
[----:B------:R-:W1:Y:S01]  /*0010*/  S2R R0, SR_TID.X ;  /* 0x0000000000007919 */ /* 0x000e620000002100 */
[----:B------:R-:W2:Y:S01]  /*0020*/  LDC.64 R8, c[0x0][0x218] ;  /* 0x00008600ff087b82 */ /* 0x000ea20000000a00 */
[----:B------:R-:W-:Y:S01]  /*0030*/  CS2R R6, SRZ ;  /* 0x0000000000067805 */ /* 0x000fe2000001ff00 */
[----:B------:R-:W-:Y:S01]  /*0040*/  ULDC.64 UR6, c[0x0][0x208] ;  /* 0x0000820000067ab9 */ /* 0x000fe20000000a00 */
[----:B------:R-:W3:Y:S05]  /*0050*/  S2R R3, SR_CTAID.X ;  /* 0x0000000000037919 */ /* 0x000eea0000002500 */
[----:B------:R-:W4:Y:S01]  /*0060*/  LDC.64 R10, c[0x0][0x220] ;  /* 0x00008800ff0a7b82 */ /* 0x000f220000000a00 */
[----:B-1----:R-:W-:-:S02]  /*0070*/  SHF.R.U32.HI R4, RZ, 0x3, R0 ;  /* 0x00000003ff047819 */ /* 0x002fc40000011600 */
[----:B------:R-:W-:Y:S02]  /*0080*/  SHF.L.U32 R2, R0, 0x1, RZ ;  /* 0x0000000100027819 */ /* 0x000fe400000006ff */
[----:B---3--:R-:W-:Y:S02]  /*0090*/  SHF.L.U32 R3, R3, 0x3, RZ ;  /* 0x0000000303037819 */ /* 0x008fe400000006ff */
[----:B------:R-:W-:Y:S02]  /*00a0*/  SGXT.U32 R4, R4, 0x3 ;  /* 0x000000030404781a */ /* 0x000fe40000000000 */
[----:B------:R-:W-:Y:S02]  /*00b0*/  LOP3.LUT R2, R2, 0xe, RZ, 0xc0, !PT ;  /* 0x0000000e02027812 */ /* 0x000fe400078ec0ff */
[----:B------:R-:W-:-:S04]  /*00c0*/  LOP3.LUT R5, R3, R4, RZ, 0xfc, !PT ;  /* 0x0000000403057212 */ /* 0x000fc800078efcff */
[C---:B------:R-:W-:Y:S01]  /*00d0*/  ISETP.GE.AND P1, PT, R5.reuse, 0x10, PT ;  /* 0x000000100500780c */ /* 0x040fe20003f26270 */
[----:B------:R-:W-:-:S04]  /*00e0*/  IMAD R2, R5, 0x10, R2 ;  /* 0x0000001005027824 */ /* 0x000fc800078e0202 */
[----:B--2---:R-:W-:-:S08]  /*00f0*/  IMAD.WIDE R8, R2, 0x4, R8 ;  /* 0x0000000402087825 */ /* 0x004fd000078e0208 */
[----:B------:R-:W2:Y:S01]  /*0100*/  @!P1 LDG.E.64 R6, desc[UR6][R8.64] ;  /* 0x0000000608069981 */ /* 0x000ea2000c1e1b00 */
[----:B------:R-:W-:Y:S01]  /*0110*/  HFMA2.MMA R12, -RZ, RZ, 0, 0 ;  /* 0x00000000ff0c7435 */ /* 0x000fe200000001ff */
[----:B----4-:R-:W-:-:S09]  /*0120*/  IMAD.WIDE R10, R5, 0x4, R10 ;  /* 0x00000004050a7825 */ /* 0x010fd200078e020a */
[----:B------:R-:W3:Y:S01]  /*0130*/  @!P1 LDG.E.EL R12, desc[UR6][R10.64] ;  /* 0x000000060a0c9981 */ /* 0x000ee2000c2e1900 */
[----:B------:R-:W1:Y:S01]  /*0140*/  S2UR UR5, SR_CgaCtaId ;  /* 0x00000000000579c3 */ /* 0x000e620000008800 */
[----:B------:R-:W-:Y:S01]  /*0150*/  UMOV UR4, 0x400 ;  /* 0x0000040000047882 */ /* 0x000fe20000000000 */
[----:B------:R-:W-:Y:S01]  /*0160*/  LOP3.LUT R3, R3, 0x7, R0, 0xf8, !PT ;  /* 0x0000000703037812 */ /* 0x000fe200078ef800 */
[----:B-1----:R-:W-:-:S06]  /*0170*/  UPRMT UR4, UR5, 0x654, UR4 ;  /* 0x0000065405047896 */ /* 0x002fcc0008000004 */
[----:B------:R-:W-:Y:S02]  /*0180*/  LEA R13, R4, UR4, 0x2 ;  /* 0x00000004040d7c11 */ /* 0x000fe4000f8e10ff */
[----:B--2---:R-:W-:Y:S02]  /*0190*/  SEL R5, R6, RZ, !P1 ;  /* 0x000000ff06057207 */ /* 0x004fe40004800000 */
[----:B------:R-:W-:-:S05]  /*01a0*/  SEL R6, R7, RZ, !P1 ;  /* 0x000000ff07067207 */ /* 0x000fca0004800000 */
[----:B------:R-:W-:Y:S01]  /*01b0*/  FADD R7, R5, R6 ;  /* 0x0000000605077221 */ /* 0x000fe20000000000 */
[----:B---3--:R-:W-:-:S04]  /*01c0*/  FADD R12, RZ, -R12 ;  /* 0x8000000cff0c7221 */ /* 0x008fc80000000000 */
[----:B------:R-:W-:Y:S01]  /*01d0*/  FSEL R7, R7, RZ, !P1 ;  /* 0x000000ff07077208 */ /* 0x000fe20004800000 */
[----:B------:R-:W-:-:S04]  /*01e0*/  FMUL R15, R12, 1.4426950216293334961 ;  /* 0x3fb8aa3b0c0f7820 */ /* 0x000fc80000400000 */
[----:B------:R-:W1:Y:S01]  /*01f0*/  SHFL.BFLY PT, R14, R7, 0x4, 0x1f ;  /* 0x0c801f00070e7f89 */ /* 0x000e6200000e0000 */
[----:B------:R-:W-:-:S13]  /*0200*/  FSETP.GEU.AND P0, PT, R15, -126, PT ;  /* 0xc2fc00000f00780b */ /* 0x000fda0003f0e000 */
[----:B------:R-:W-:-:S04]  /*0210*/  @!P0 FMUL R15, R15, 0.5 ;  /* 0x3f0000000f0f8820 */ /* 0x000fc80000400000 */
[----:B------:R2:W3:Y:S01]  /*0220*/  MUFU.EX2 R10, R15 ;  /* 0x0000000f000a7308 */ /* 0x0004e20000000800 */
[----:B-1----:R-:W-:Y:S01]  /*0230*/  FADD R14, R7, R14 ;  /* 0x0000000e070e7221 */ /* 0x002fe20000000000 */
[----:B------:R-:W-:-:S04]  /*0240*/  LOP3.LUT R7, R0, 0x7, RZ, 0xc0, !PT ;  /* 0x0000000700077812 */ /* 0x000fc800078ec0ff */
[----:B------:R-:W1:Y:S01]  /*0250*/  SHFL.BFLY PT, R9, R14, 0x2, 0x1f ;  /* 0x0c401f000e097f89 */ /* 0x000e6200000e0000 */
[----:B--2---:R-:W-:Y:S01]  /*0260*/  IMAD.MOV.U32 R15, RZ, RZ, 0x3e800000 ;  /* 0x3e800000ff0f7424 */ /* 0x004fe200078e00ff */
[----:B------:R-:W-:Y:S01]  /*0270*/  LEA R7, R7, UR4, 0x2 ;  /* 0x0000000407077c11 */ /* 0x000fe2000f8e10ff */
[----:B---3--:R-:W-:Y:S01]  /*0280*/  @!P0 FMUL R10, R10, R10 ;  /* 0x0000000a0a0a8220 */ /* 0x008fe20000400000 */
[----:B-1----:R-:W-:-:S03]  /*0290*/  FADD R9, R14, R9 ;  /* 0x000000090e097221 */ /* 0x002fc60000000000 */
[----:B------:R-:W-:Y:S02]  /*02a0*/  FADD R14, R10, 1 ;  /* 0x3f8000000a0e7421 */ /* 0x000fe40000000000 */
[----:B------:R-:W1:Y:S01]  /*02b0*/  LDC.64 R10, c[0x0][0x210] ;  /* 0x00008400ff0a7b82 */ /* 0x000e620000000a00 */
[----:B------:R-:W2:Y:S02]  /*02c0*/  SHFL.BFLY PT, R8, R9, 0x1, 0x1f ;  /* 0x0c201f0009087f89 */ /* 0x000ea400000e0000 */
[----:B------:R-:W-:-:S04]  /*02d0*/  FSETP.GT.AND P0, PT, R14, 8.50705917302346158658e+37, PT ;  /* 0x7e8000000e00780b */ /* 0x000fc80003f04000 */
[----:B------:R-:W-:-:S09]  /*02e0*/  FSEL R15, R15, 1, P0 ;  /* 0x3f8000000f0f7808 */ /* 0x000fd20000000000 */
[----:B------:R-:W-:Y:S01]  /*02f0*/  @P0 FMUL R14, R14, 0.25 ;  /* 0x3e8000000e0e0820 */ /* 0x000fe20000400000 */
[----:B------:R-:W-:-:S04]  /*0300*/  LOP3.LUT P0, RZ, R0, 0x38, RZ, 0xc0, !PT ;  /* 0x0000003800ff7812 */ /* 0x000fc8000780c0ff */
[C---:B------:R-:W-:Y:S01]  /*0310*/  ISETP.LT.AND P0, PT, R3.reuse, 0x10, !P0 ;  /* 0x000000100300780c */ /* 0x040fe20004701270 */
[----:B------:R-:W3:Y:S01]  /*0320*/  MUFU.RCP R14, R14 ;  /* 0x0000000e000e7308 */ /* 0x000ee20000001000 */
[----:B-1----:R-:W-:-:S04]  /*0330*/  IMAD.WIDE R10, R3, 0x4, R10 ;  /* 0x00000004030a7825 */ /* 0x002fc800078e020a */
[----:B--2---:R-:W-:Y:S02]  /*0340*/  FADD R12, R9, R8 ;  /* 0x00000008090c7221 */ /* 0x004fe40000000000 */
[----:B------:R-:W1:Y:S03]  /*0350*/  LDC.64 R8, c[0x0][0x228] ;  /* 0x00008a00ff087b82 */ /* 0x000e660000000a00 */
[----:B------:R2:W-:Y:S05]  /*0360*/  STS [R13], R12 ;  /* 0x0000000c0d007388 */ /* 0x0005ea0000000800 */
[----:B------:R-:W-:Y:S01]  /*0370*/  BAR.SYNC.DEFER_BLOCKING 0x0 ;  /* 0x0000000000007b1d */ /* 0x000fe20000010000 */
[----:B---3--:R-:W-:-:S04]  /*0380*/  FMUL R15, R14, R15 ;  /* 0x0000000f0e0f7220 */ /* 0x008fc80000400000 */
[-C--:B------:R-:W-:Y:S01]  /*0390*/  FMUL R4, R5, R15.reuse ;  /* 0x0000000f05047220 */ /* 0x080fe20000400000 */
[----:B------:R-:W-:Y:S01]  /*03a0*/  FMUL R5, R6, R15 ;  /* 0x0000000f06057220 */ /* 0x000fe20000400000 */
[----:B-1----:R-:W-:Y:S01]  /*03b0*/  IMAD.WIDE R8, R2, 0x4, R8 ;  /* 0x0000000402087825 */ /* 0x002fe200078e0208 */
[----:B------:R-:W1:Y:S04]  /*03c0*/  LDS R7, [R7] ;  /* 0x0000000007077984 */ /* 0x000e680000000800 */
[----:B------:R2:W-:Y:S01]  /*03d0*/  @!P1 STG.E.64 desc[UR6][R8.64], R4 ;  /* 0x0000000408009986 */ /* 0x0005e2000c101b06 */
[----:B------:R-:W-:Y:S06]  /*03e0*/  BAR.SYNC.DEFER_BLOCKING 0x0 ;  /* 0x0000000000007b1d */ /* 0x000fec0000010000 */
[----:B--2---:R-:W-:Y:S05]  /*03f0*/  @!P0 EXIT ;  /* 0x000000000000894d */ /* 0x004fea0003800000 */
[----:B-1----:R-:W-:-:S05]  /*0400*/  FMUL R7, R7, 0.0625 ;  /* 0x3d80000007077820 */ /* 0x002fca0000400000 */
[----:B------:R-:W-:Y:S01]  /*0410*/  STG.E desc[UR6][R10.64], R7 ;  /* 0x000000070a007986 */ /* 0x000fe2000c101906 */
[----:B------:R-:W-:Y:S05]  /*0420*/  EXIT ;  /* 0x000000000000794d */ /* 0x000fea0003800000 */
.L_x_0:
[----:B------:R-:W-:-:S00]  /*0430*/  BRA `(.L_x_0) ;  /* 0xfffffffc00fc7947 */ /* 0x000fc0000383ffff */
[----:B------:R-:W-:-:S00]  /*0440*/  NOP ;  /* 0x0000000000007918 */ /* 0x000fc00000000000 */
        /* <DEDUP_REMOVED lines=11> */
.L_x_1:


//--------------------- .nv.shared.triton_per_fused_mean_mul_0 --------------------------
	.section	.nv.shared.triton_per_fused_mean_mul_0,"aw",@nobits
	.sectionflags	@""
	.align	16
	.zero		1024


//--------------------- .nv.constant0.triton_per_fused_mean_mul_0 --------------------------
	.section	.nv.constant0.triton_per_fused_mean_mul_0,"a",@progbits
	.sectionflags	@""
	.align	4
.nv.constant0.triton_per_fused_mean_mul_0:
	.zero		568
